//
// Generated by NVIDIA NVVM Compiler
//
// Compiler Build ID: CL-36424714
// Cuda compilation tools, release 13.0, V13.0.88
// Based on NVVM 20.0.0
//

.version 9.0
.target sm_100
.address_size 64

	// .globl	_Z15localScanKernelPfS_iS_
// _ZZ15localScanKernelPfS_iS_E10inputSlice has been demoted
// _ZZ18combineScansKernelPfS_iS_E12localEntries has been demoted
// _ZZ18combineScansKernelPfS_iS_E16rightmostEntries has been demoted

.visible .entry _Z15localScanKernelPfS_iS_(
	.param .u64 .ptr .align 1 _Z15localScanKernelPfS_iS__param_0,
	.param .u64 .ptr .align 1 _Z15localScanKernelPfS_iS__param_1,
	.param .u32 _Z15localScanKernelPfS_iS__param_2,
	.param .u64 .ptr .align 1 _Z15localScanKernelPfS_iS__param_3
)
{
	.reg .pred 	%p<26>;
	.reg .b32 	%r<87>;
	.reg .b32 	%f<64>;
	.reg .b64 	%rd<16>;
	// demoted variable
	.shared .align 4 .b8 _ZZ15localScanKernelPfS_iS_E10inputSlice[4100];
	ld.param.u64 	%rd1, [_Z15localScanKernelPfS_iS__param_0];
	ld.param.u64 	%rd2, [_Z15localScanKernelPfS_iS__param_1];
	ld.param.u32 	%r17, [_Z15localScanKernelPfS_iS__param_2];
	ld.param.u64 	%rd3, [_Z15localScanKernelPfS_iS__param_3];
	mov.u32 	%r1, %ntid.x;
	mov.u32 	%r2, %ctaid.x;
	mov.u32 	%r3, %tid.x;
	mad.lo.s32 	%r4, %r1, %r2, %r3;
	setp.ne.s32 	%p1, %r2, 0;
	mov.b32 	%r86, 0;
	@%p1 bra 	$L__BB0_2;
	mov.b32 	%r20, 0;
	st.shared.u32 	[_ZZ15localScanKernelPfS_iS_E10inputSlice], %r20;
	mov.b32 	%r86, 1;
$L__BB0_2:
	setp.ge.s32 	%p2, %r4, %r17;
	mov.f32 	%f63, 0f00000000;
	@%p2 bra 	$L__BB0_4;
	cvt.u64.u32 	%rd4, %r86;
	cvt.s64.s32 	%rd5, %r4;
	add.s64 	%rd6, %rd5, %rd4;
	cvta.to.global.u64 	%rd7, %rd2;
	shl.b64 	%rd8, %rd6, 2;
	add.s64 	%rd9, %rd7, %rd8;
	ld.global.f32 	%f63, [%rd9+-4];
$L__BB0_4:
	add.s32 	%r21, %r86, %r3;
	shl.b32 	%r22, %r21, 2;
	mov.u32 	%r23, _ZZ15localScanKernelPfS_iS_E10inputSlice;
	add.s32 	%r24, %r23, %r22;
	st.shared.f32 	[%r24], %f63;
	bar.sync 	0;
	shl.b32 	%r6, %r3, 1;
	setp.ge.u32 	%p3, %r6, %r1;
	@%p3 bra 	$L__BB0_6;
	shl.b32 	%r25, %r6, 2;
	sub.s32 	%r27, %r23, %r25;
	ld.shared.f32 	%f4, [%r27+4088];
	ld.shared.f32 	%f5, [%r27+4092];
	add.f32 	%f6, %f4, %f5;
	st.shared.f32 	[%r27+4092], %f6;
$L__BB0_6:
	bar.sync 	0;
	shl.b32 	%r7, %r3, 2;
	setp.ge.u32 	%p4, %r7, %r1;
	@%p4 bra 	$L__BB0_8;
	shl.b32 	%r28, %r7, 2;
	sub.s32 	%r30, %r23, %r28;
	ld.shared.f32 	%f7, [%r30+4084];
	ld.shared.f32 	%f8, [%r30+4092];
	add.f32 	%f9, %f7, %f8;
	st.shared.f32 	[%r30+4092], %f9;
$L__BB0_8:
	bar.sync 	0;
	shl.b32 	%r8, %r3, 3;
	setp.ge.u32 	%p5, %r8, %r1;
	@%p5 bra 	$L__BB0_10;
	shl.b32 	%r31, %r8, 2;
	sub.s32 	%r33, %r23, %r31;
	ld.shared.f32 	%f10, [%r33+4076];
	ld.shared.f32 	%f11, [%r33+4092];
	add.f32 	%f12, %f10, %f11;
	st.shared.f32 	[%r33+4092], %f12;
$L__BB0_10:
	bar.sync 	0;
	shl.b32 	%r9, %r3, 4;
	setp.ge.u32 	%p6, %r9, %r1;
	@%p6 bra 	$L__BB0_12;
	shl.b32 	%r34, %r9, 2;
	sub.s32 	%r36, %r23, %r34;
	ld.shared.f32 	%f13, [%r36+4060];
	ld.shared.f32 	%f14, [%r36+4092];
	add.f32 	%f15, %f13, %f14;
	st.shared.f32 	[%r36+4092], %f15;
$L__BB0_12:
	bar.sync 	0;
	shl.b32 	%r10, %r3, 5;
	setp.ge.u32 	%p7, %r10, %r1;
	@%p7 bra 	$L__BB0_14;
	shl.b32 	%r37, %r10, 2;
	sub.s32 	%r39, %r23, %r37;
	ld.shared.f32 	%f16, [%r39+4028];
	ld.shared.f32 	%f17, [%r39+4092];
	add.f32 	%f18, %f16, %f17;
	st.shared.f32 	[%r39+4092], %f18;
$L__BB0_14:
	bar.sync 	0;
	shl.b32 	%r11, %r3, 6;
	setp.ge.u32 	%p8, %r11, %r1;
	@%p8 bra 	$L__BB0_16;
	shl.b32 	%r40, %r11, 2;
	sub.s32 	%r42, %r23, %r40;
	ld.shared.f32 	%f19, [%r42+3964];
	ld.shared.f32 	%f20, [%r42+4092];
	add.f32 	%f21, %f19, %f20;
	st.shared.f32 	[%r42+4092], %f21;
$L__BB0_16:
	bar.sync 	0;
	shl.b32 	%r12, %r3, 7;
	setp.ge.u32 	%p9, %r12, %r1;
	@%p9 bra 	$L__BB0_18;
	shl.b32 	%r43, %r12, 2;
	sub.s32 	%r45, %r23, %r43;
	ld.shared.f32 	%f22, [%r45+3836];
	ld.shared.f32 	%f23, [%r45+4092];
	add.f32 	%f24, %f22, %f23;
	st.shared.f32 	[%r45+4092], %f24;
$L__BB0_18:
	bar.sync 	0;
	shl.b32 	%r13, %r3, 8;
	setp.ge.u32 	%p10, %r13, %r1;
	@%p10 bra 	$L__BB0_20;
	shl.b32 	%r46, %r13, 2;
	sub.s32 	%r48, %r23, %r46;
	ld.shared.f32 	%f25, [%r48+3580];
	ld.shared.f32 	%f26, [%r48+4092];
	add.f32 	%f27, %f25, %f26;
	st.shared.f32 	[%r48+4092], %f27;
$L__BB0_20:
	bar.sync 	0;
	shl.b32 	%r14, %r3, 9;
	setp.ge.u32 	%p11, %r14, %r1;
	@%p11 bra 	$L__BB0_22;
	shl.b32 	%r49, %r14, 2;
	sub.s32 	%r51, %r23, %r49;
	ld.shared.f32 	%f28, [%r51+3068];
	ld.shared.f32 	%f29, [%r51+4092];
	add.f32 	%f30, %f28, %f29;
	st.shared.f32 	[%r51+4092], %f30;
$L__BB0_22:
	bar.sync 	0;
	shl.b32 	%r15, %r3, 10;
	setp.ge.u32 	%p12, %r15, %r1;
	@%p12 bra 	$L__BB0_24;
	shl.b32 	%r52, %r15, 2;
	sub.s32 	%r54, %r23, %r52;
	ld.shared.f32 	%f31, [%r54+2044];
	ld.shared.f32 	%f32, [%r54+4092];
	add.f32 	%f33, %f31, %f32;
	st.shared.f32 	[%r54+4092], %f33;
$L__BB0_24:
	bar.sync 	0;
	add.s32 	%r16, %r6, 2;
	bar.sync 	0;
	setp.ne.s32 	%p13, %r3, 0;
	@%p13 bra 	$L__BB0_26;
	ld.shared.f32 	%f34, [_ZZ15localScanKernelPfS_iS_E10inputSlice+2044];
	ld.shared.f32 	%f35, [_ZZ15localScanKernelPfS_iS_E10inputSlice+3068];
	add.f32 	%f36, %f34, %f35;
	st.shared.f32 	[_ZZ15localScanKernelPfS_iS_E10inputSlice+3068], %f36;
$L__BB0_26:
	bar.sync 	0;
	setp.gt.u32 	%p14, %r3, 2;
	@%p14 bra 	$L__BB0_28;
	shl.b32 	%r55, %r16, 9;
	add.s32 	%r57, %r23, %r55;
	ld.shared.f32 	%f37, [%r57+-4];
	ld.shared.f32 	%f38, [%r57+508];
	add.f32 	%f39, %f37, %f38;
	st.shared.f32 	[%r57+508], %f39;
$L__BB0_28:
	bar.sync 	0;
	setp.gt.u32 	%p15, %r3, 6;
	@%p15 bra 	$L__BB0_30;
	shl.b32 	%r58, %r16, 8;
	add.s32 	%r60, %r23, %r58;
	ld.shared.f32 	%f40, [%r60+-4];
	ld.shared.f32 	%f41, [%r60+252];
	add.f32 	%f42, %f40, %f41;
	st.shared.f32 	[%r60+252], %f42;
$L__BB0_30:
	bar.sync 	0;
	setp.gt.u32 	%p16, %r3, 14;
	@%p16 bra 	$L__BB0_32;
	shl.b32 	%r61, %r16, 7;
	add.s32 	%r63, %r23, %r61;
	ld.shared.f32 	%f43, [%r63+-4];
	ld.shared.f32 	%f44, [%r63+124];
	add.f32 	%f45, %f43, %f44;
	st.shared.f32 	[%r63+124], %f45;
$L__BB0_32:
	bar.sync 	0;
	setp.gt.u32 	%p17, %r3, 30;
	@%p17 bra 	$L__BB0_34;
	shl.b32 	%r64, %r16, 6;
	add.s32 	%r66, %r23, %r64;
	ld.shared.f32 	%f46, [%r66+-4];
	ld.shared.f32 	%f47, [%r66+60];
	add.f32 	%f48, %f46, %f47;
	st.shared.f32 	[%r66+60], %f48;
$L__BB0_34:
	bar.sync 	0;
	setp.gt.u32 	%p18, %r3, 62;
	@%p18 bra 	$L__BB0_36;
	shl.b32 	%r67, %r16, 5;
	add.s32 	%r69, %r23, %r67;
	ld.shared.f32 	%f49, [%r69+-4];
	ld.shared.f32 	%f50, [%r69+28];
	add.f32 	%f51, %f49, %f50;
	st.shared.f32 	[%r69+28], %f51;
$L__BB0_36:
	bar.sync 	0;
	setp.gt.u32 	%p19, %r3, 126;
	@%p19 bra 	$L__BB0_38;
	shl.b32 	%r70, %r16, 4;
	add.s32 	%r72, %r23, %r70;
	ld.shared.f32 	%f52, [%r72+-4];
	ld.shared.f32 	%f53, [%r72+12];
	add.f32 	%f54, %f52, %f53;
	st.shared.f32 	[%r72+12], %f54;
$L__BB0_38:
	bar.sync 	0;
	setp.gt.u32 	%p20, %r3, 254;
	@%p20 bra 	$L__BB0_40;
	shl.b32 	%r73, %r16, 3;
	add.s32 	%r75, %r23, %r73;
	ld.shared.f32 	%f55, [%r75+-4];
	ld.shared.f32 	%f56, [%r75+4];
	add.f32 	%f57, %f55, %f56;
	st.shared.f32 	[%r75+4], %f57;
$L__BB0_40:
	bar.sync 	0;
	setp.gt.u32 	%p21, %r3, 510;
	@%p21 bra 	$L__BB0_42;
	shl.b32 	%r76, %r6, 2;
	add.s32 	%r78, %r23, %r76;
	ld.shared.f32 	%f58, [%r78+4];
	ld.shared.f32 	%f59, [%r78+8];
	add.f32 	%f60, %f58, %f59;
	st.shared.f32 	[%r78+8], %f60;
$L__BB0_42:
	setp.ge.s32 	%p22, %r4, %r17;
	bar.sync 	0;
	@%p22 bra 	$L__BB0_45;
	setp.ne.s32 	%p23, %r3, 0;
	add.s32 	%r81, %r23, %r7;
	ld.shared.f32 	%f61, [%r81];
	cvta.to.global.u64 	%rd10, %rd1;
	mul.wide.u32 	%rd11, %r4, 4;
	add.s64 	%rd12, %rd10, %rd11;
	st.global.f32 	[%rd12], %f61;
	mov.u32 	%r82, %nctaid.x;
	add.s32 	%r84, %r82, -1;
	setp.ge.u32 	%p24, %r2, %r84;
	or.pred  	%p25, %p23, %p24;
	@%p25 bra 	$L__BB0_45;
	ld.shared.f32 	%f62, [_ZZ15localScanKernelPfS_iS_E10inputSlice+4092];
	cvta.to.global.u64 	%rd13, %rd3;
	mul.wide.u32 	%rd14, %r2, 4;
	add.s64 	%rd15, %rd13, %rd14;
	st.global.f32 	[%rd15], %f62;
$L__BB0_45:
	ret;

}
	// .globl	_Z18combineScansKernelPfS_iS_
.visible .entry _Z18combineScansKernelPfS_iS_(
	.param .u64 .ptr .align 1 _Z18combineScansKernelPfS_iS__param_0,
	.param .u64 .ptr .align 1 _Z18combineScansKernelPfS_iS__param_1,
	.param .u32 _Z18combineScansKernelPfS_iS__param_2,
	.param .u64 .ptr .align 1 _Z18combineScansKernelPfS_iS__param_3
)
{
	.reg .pred 	%p<16>;
	.reg .b32 	%r<76>;
	.reg .b32 	%f<72>;
	.reg .b64 	%rd<14>;
	// demoted variable
	.shared .align 4 .b8 _ZZ18combineScansKernelPfS_iS_E12localEntries[4096];
	// demoted variable
	.shared .align 4 .b8 _ZZ18combineScansKernelPfS_iS_E16rightmostEntries[4096];
	ld.param.u64 	%rd5, [_Z18combineScansKernelPfS_iS__param_0];
	ld.param.u64 	%rd3, [_Z18combineScansKernelPfS_iS__param_1];
	ld.param.u32 	%r29, [_Z18combineScansKernelPfS_iS__param_2];
	ld.param.u64 	%rd4, [_Z18combineScansKernelPfS_iS__param_3];
	cvta.to.global.u64 	%rd1, %rd5;
	mov.u32 	%r1, %ntid.x;
	mov.u32 	%r2, %ctaid.x;
	mov.u32 	%r3, %tid.x;
	mad.lo.s32 	%r4, %r1, %r2, %r3;
	setp.lt.s32 	%p1, %r4, %r29;
	shl.b32 	%r30, %r3, 2;
	mov.u32 	%r31, _ZZ18combineScansKernelPfS_iS_E12localEntries;
	add.s32 	%r5, %r31, %r30;
	@%p1 bra 	$L__BB1_2;
	mov.b32 	%r32, 0;
	st.shared.u32 	[%r5], %r32;
	bra.uni 	$L__BB1_3;
$L__BB1_2:
	cvta.to.global.u64 	%rd6, %rd3;
	mul.wide.u32 	%rd7, %r4, 4;
	add.s64 	%rd8, %rd6, %rd7;
	ld.global.f32 	%f16, [%rd8];
	st.shared.f32 	[%r5], %f16;
	add.s64 	%rd9, %rd1, %rd7;
	st.global.f32 	[%rd9], %f16;
$L__BB1_3:
	mov.u32 	%r6, %nctaid.x;
	and.b32  	%r33, %r6, 1023;
	setp.ne.s32 	%p2, %r33, 0;
	shr.u32 	%r34, %r6, 10;
	selp.u32 	%r35, 1, 0, %p2;
	add.s32 	%r7, %r34, %r35;
	setp.eq.s32 	%p3, %r7, 0;
	@%p3 bra 	$L__BB1_21;
	add.s32 	%r8, %r6, -1;
	mov.u32 	%r38, _ZZ18combineScansKernelPfS_iS_E16rightmostEntries;
	add.s32 	%r9, %r38, %r30;
	cvta.to.global.u64 	%rd2, %rd4;
	mov.b32 	%r70, 0;
	mov.u32 	%r69, %r2;
$L__BB1_5:
	min.s32 	%r39, %r69, 1024;
	max.s32 	%r12, %r39, 1;
	and.b32  	%r13, %r12, 3;
	and.b32  	%r14, %r12, 7;
	mad.lo.s32 	%r15, %r70, %r1, %r3;
	setp.ge.u32 	%p4, %r15, %r8;
	mov.f32 	%f63, 0f00000000;
	@%p4 bra 	$L__BB1_7;
	mul.wide.u32 	%rd10, %r15, 4;
	add.s64 	%rd11, %rd2, %rd10;
	ld.global.f32 	%f63, [%rd11];
$L__BB1_7:
	st.shared.f32 	[%r9], %f63;
	shl.b32 	%r40, %r70, 10;
	bar.sync 	0;
	setp.le.u32 	%p5, %r2, %r40;
	@%p5 bra 	$L__BB1_20;
	ld.shared.f32 	%f71, [%r5];
	setp.lt.s32 	%p6, %r69, 8;
	mov.b32 	%r74, 0;
	@%p6 bra 	$L__BB1_11;
	and.b32  	%r74, %r12, 2040;
	add.s32 	%r71, %r38, 16;
	neg.s32 	%r72, %r74;
$L__BB1_10:
	.pragma "nounroll";
	ld.shared.f32 	%f19, [%r71+-16];
	cvt.rzi.s32.f32 	%r44, %f19;
	cvt.rn.f32.s32 	%f20, %r44;
	add.f32 	%f21, %f71, %f20;
	ld.shared.f32 	%f22, [%r71+-12];
	cvt.rzi.s32.f32 	%r45, %f22;
	cvt.rn.f32.s32 	%f23, %r45;
	add.f32 	%f24, %f21, %f23;
	ld.shared.f32 	%f25, [%r71+-8];
	cvt.rzi.s32.f32 	%r46, %f25;
	cvt.rn.f32.s32 	%f26, %r46;
	add.f32 	%f27, %f24, %f26;
	ld.shared.f32 	%f28, [%r71+-4];
	cvt.rzi.s32.f32 	%r47, %f28;
	cvt.rn.f32.s32 	%f29, %r47;
	add.f32 	%f30, %f27, %f29;
	ld.shared.f32 	%f31, [%r71];
	cvt.rzi.s32.f32 	%r48, %f31;
	cvt.rn.f32.s32 	%f32, %r48;
	add.f32 	%f33, %f30, %f32;
	ld.shared.f32 	%f34, [%r71+4];
	cvt.rzi.s32.f32 	%r49, %f34;
	cvt.rn.f32.s32 	%f35, %r49;
	add.f32 	%f36, %f33, %f35;
	ld.shared.f32 	%f37, [%r71+8];
	cvt.rzi.s32.f32 	%r50, %f37;
	cvt.rn.f32.s32 	%f38, %r50;
	add.f32 	%f39, %f36, %f38;
	ld.shared.f32 	%f40, [%r71+12];
	cvt.rzi.s32.f32 	%r51, %f40;
	cvt.rn.f32.s32 	%f41, %r51;
	add.f32 	%f71, %f39, %f41;
	add.s32 	%r72, %r72, 8;
	add.s32 	%r71, %r71, 32;
	setp.ne.s32 	%p7, %r72, 0;
	@%p7 bra 	$L__BB1_10;
$L__BB1_11:
	setp.eq.s32 	%p8, %r14, 0;
	@%p8 bra 	$L__BB1_19;
	setp.lt.u32 	%p9, %r14, 4;
	@%p9 bra 	$L__BB1_14;
	shl.b32 	%r52, %r74, 2;
	add.s32 	%r54, %r38, %r52;
	ld.shared.f32 	%f43, [%r54];
	cvt.rzi.s32.f32 	%r55, %f43;
	cvt.rn.f32.s32 	%f44, %r55;
	add.f32 	%f45, %f71, %f44;
	ld.shared.f32 	%f46, [%r54+4];
	cvt.rzi.s32.f32 	%r56, %f46;
	cvt.rn.f32.s32 	%f47, %r56;
	add.f32 	%f48, %f45, %f47;
	ld.shared.f32 	%f49, [%r54+8];
	cvt.rzi.s32.f32 	%r57, %f49;
	cvt.rn.f32.s32 	%f50, %r57;
	add.f32 	%f51, %f48, %f50;
	ld.shared.f32 	%f52, [%r54+12];
	cvt.rzi.s32.f32 	%r58, %f52;
	cvt.rn.f32.s32 	%f53, %r58;
	add.f32 	%f71, %f51, %f53;
	add.s32 	%r74, %r74, 4;
$L__BB1_14:
	setp.eq.s32 	%p10, %r13, 0;
	@%p10 bra 	$L__BB1_19;
	setp.eq.s32 	%p11, %r13, 1;
	@%p11 bra 	$L__BB1_17;
	shl.b32 	%r59, %r74, 2;
	add.s32 	%r61, %r38, %r59;
	ld.shared.f32 	%f55, [%r61];
	cvt.rzi.s32.f32 	%r62, %f55;
	cvt.rn.f32.s32 	%f56, %r62;
	add.f32 	%f57, %f71, %f56;
	ld.shared.f32 	%f58, [%r61+4];
	cvt.rzi.s32.f32 	%r63, %f58;
	cvt.rn.f32.s32 	%f59, %r63;
	add.f32 	%f71, %f57, %f59;
	add.s32 	%r74, %r74, 2;
$L__BB1_17:
	and.b32  	%r64, %r12, 1;
	setp.eq.b32 	%p12, %r64, 1;
	not.pred 	%p13, %p12;
	@%p13 bra 	$L__BB1_19;
	shl.b32 	%r65, %r74, 2;
	add.s32 	%r67, %r38, %r65;
	ld.shared.f32 	%f60, [%r67];
	cvt.rzi.s32.f32 	%r68, %f60;
	cvt.rn.f32.s32 	%f61, %r68;
	add.f32 	%f71, %f71, %f61;
$L__BB1_19:
	st.shared.f32 	[%r5], %f71;
$L__BB1_20:
	bar.sync 	0;
	add.s32 	%r70, %r70, 1;
	add.s32 	%r69, %r69, -1024;
	setp.ne.s32 	%p14, %r70, %r7;
	@%p14 bra 	$L__BB1_5;
$L__BB1_21:
	setp.ge.s32 	%p15, %r4, %r29;
	@%p15 bra 	$L__BB1_23;
	ld.shared.f32 	%f62, [%r5];
	mul.wide.u32 	%rd12, %r4, 4;
	add.s64 	%rd13, %rd1, %rd12;
	st.global.f32 	[%rd13], %f62;
$L__BB1_23:
	ret;

}


// ===== COMPILED SASS (sm_100) =====

	.target	sm_100

	.elftype	@"ET_EXEC"


//--------------------- .note.nv.tkinfo           --------------------------
	.section	.note.nv.tkinfo,"",@"SHT_NOTE"
	.sectionflags	@"SHF_NOTE_NV_TKINFO"
	.tkinfo
        /*0018*/ 	.word	0x00000002
        /*0030*/ 	.string	""
        /*0030*/ 	.string	"ptxas"
        /*0030*/ 	.string	"Cuda compilation tools, release 13.0, V13.0.88"
        /*0030*/ 	.string	"Build cuda_13.0.r13.0/compiler.36424714_0"
        /*0030*/ 	.string	"-arch sm_100 -m 64 "



//--------------------- .note.nv.cuinfo           --------------------------
	.section	.note.nv.cuinfo,"",@"SHT_NOTE"
	.sectionflags	@"SHF_NOTE_NV_CUINFO"
        /*0018*/ 	.short	0x0002
        /*001a*/ 	.short	0x0064
        /*001c*/ 	.short	0x0082
	.zero		2


//--------------------- .nv.info                  --------------------------
	.section	.nv.info,"",@"SHT_CUDA_INFO"
	.align	4


	//----- nvinfo : EIATTR_REGCOUNT
	.align		4
        /*0000*/ 	.byte	0x04, 0x2f
        /*0002*/ 	.short	(.L_1 - .L_0)
	.align		4
.L_0:
        /*0004*/ 	.word	index@(_Z15localScanKernelPfS_iS_)
        /*0008*/ 	.word	0x00000010


	//----- nvinfo : EIATTR_FRAME_SIZE
	.align		4
.L_1:
        /*000c*/ 	.byte	0x04, 0x11
        /*000e*/ 	.short	(.L_3 - .L_2)
	.align		4
.L_2:
        /*0010*/ 	.word	index@(_Z15localScanKernelPfS_iS_)
        /*0014*/ 	.word	0x00000000


	//----- nvinfo : EIATTR_REGCOUNT
	.align		4
.L_3:
        /*0018*/ 	.byte	0x04, 0x2f
        /*001a*/ 	.short	(.L_5 - .L_4)
	.align		4
.L_4:
        /*001c*/ 	.word	index@(_Z18combineScansKernelPfS_iS_)
        /*0020*/ 	.word	0x0000001b


	//----- nvinfo : EIATTR_FRAME_SIZE
	.align		4
.L_5:
        /*0024*/ 	.byte	0x04, 0x11
        /*0026*/ 	.short	(.L_7 - .L_6)
	.align		4
.L_6:
        /*0028*/ 	.word	index@(_Z18combineScansKernelPfS_iS_)
        /*002c*/ 	.word	0x00000000


	//----- nvinfo : EIATTR_MIN_STACK_SIZE
	.align		4
.L_7:
        /*0030*/ 	.byte	0x04, 0x12
        /*0032*/ 	.short	(.L_9 - .L_8)
	.align		4
.L_8:
        /*0034*/ 	.word	index@(_Z18combineScansKernelPfS_iS_)
        /*0038*/ 	.word	0x00000000


	//----- nvinfo : EIATTR_MIN_STACK_SIZE
	.align		4
.L_9:
        /*003c*/ 	.byte	0x04, 0x12
        /*003e*/ 	.short	(.L_11 - .L_10)
	.align		4
.L_10:
        /*0040*/ 	.word	index@(_Z15localScanKernelPfS_iS_)
        /*0044*/ 	.word	0x00000000
.L_11:


//--------------------- .nv.compat                --------------------------
	.section	.nv.compat,"",@"SHT_CUDA_COMPAT_INFO"
	.align	4
        /*0000*/ 	.byte	0x02, 0x09, 0x00, 0x00, 0x02, 0x02, 0x01, 0x00, 0x02, 0x05, 0x05, 0x00, 0x03, 0x07, 0x01, 0x01
        /*0010*/ 	.byte	0x02, 0x03, 0x00, 0x00, 0x02, 0x06, 0x01, 0x00, 0x04, 0x0b, 0x08, 0x00, 0x09, 0x00, 0x00, 0x00
        /*0020*/ 	.byte	0x00, 0x00, 0x00, 0x00


//--------------------- .nv.info._Z18combineScansKernelPfS_iS_ --------------------------
	.section	.nv.info._Z18combineScansKernelPfS_iS_,"",@"SHT_CUDA_INFO"
	.sectionflags	@""
	.align	4


	//----- nvinfo : EIATTR_CUDA_API_VERSION
	.align		4
        /*0000*/ 	.byte	0x04, 0x37
        /*0002*/ 	.short	(.L_13 - .L_12)
.L_12:
        /*0004*/ 	.word	0x00000082


	//----- nvinfo : EIATTR_KPARAM_INFO
	.align		4
.L_13:
        /*0008*/ 	.byte	0x04, 0x17
        /*000a*/ 	.short	(.L_15 - .L_14)
.L_14:
        /*000c*/ 	.word	0x00000000
        /*0010*/ 	.short	0x0003
        /*0012*/ 	.short	0x0018
        /*0014*/ 	.byte	0x00, 0xf5, 0x21, 0x00


	//----- nvinfo : EIATTR_KPARAM_INFO
	.align		4
.L_15:
        /*0018*/ 	.byte	0x04, 0x17
        /*001a*/ 	.short	(.L_17 - .L_16)
.L_16:
        /*001c*/ 	.word	0x00000000
        /*0020*/ 	.short	0x0002
        /*0022*/ 	.short	0x0010
        /*0024*/ 	.byte	0x00, 0xf0, 0x11, 0x00


	//----- nvinfo : EIATTR_KPARAM_INFO
	.align		4
.L_17:
        /*0028*/ 	.byte	0x04, 0x17
        /*002a*/ 	.short	(.L_19 - .L_18)
.L_18:
        /*002c*/ 	.word	0x00000000
        /*0030*/ 	.short	0x0001
        /*0032*/ 	.short	0x0008
        /*0034*/ 	.byte	0x00, 0xf5, 0x21, 0x00


	//----- nvinfo : EIATTR_KPARAM_INFO
	.align		4
.L_19:
        /*0038*/ 	.byte	0x04, 0x17
        /*003a*/ 	.short	(.L_21 - .L_20)
.L_20:
        /*003c*/ 	.word	0x00000000
        /*0040*/ 	.short	0x0000
        /*0042*/ 	.short	0x0000
        /*0044*/ 	.byte	0x00, 0xf5, 0x21, 0x00


	//----- nvinfo : EIATTR_SPARSE_MMA_MASK
	.align		4
.L_21:
        /*0048*/ 	.byte	0x03, 0x50
        /*004a*/ 	.short	0x0000


	//----- nvinfo : EIATTR_MAXREG_COUNT
	.align		4
        /*004c*/ 	.byte	0x03, 0x1b
        /*004e*/ 	.short	0x00ff


	//----- nvinfo : EIATTR_NUM_BARRIERS
	.align		4
        /*0050*/ 	.byte	0x02, 0x4c
        /*0052*/ 	.byte	0x01
	.zero		1


	//----- nvinfo : EIATTR_MERCURY_ISA_VERSION
	.align		4
        /*0054*/ 	.byte	0x03, 0x5f
        /*0056*/ 	.short	0x0101


	//----- nvinfo : EIATTR_VRC_CTA_INIT_COUNT
	.align		4
        /*0058*/ 	.byte	0x02, 0x4a
	.zero		1
	.zero		1


	//----- nvinfo : EIATTR_EXIT_INSTR_OFFSETS
	.align		4
        /*005c*/ 	.byte	0x04, 0x1c
        /*005e*/ 	.short	(.L_23 - .L_22)


	//   ....[0]....
.L_22:
        /*0060*/ 	.word	0x00000850


	//   ....[1]....
        /*0064*/ 	.word	0x000008a0


	//----- nvinfo : EIATTR_CBANK_PARAM_SIZE
	.align		4
.L_23:
        /*0068*/ 	.byte	0x03, 0x19
        /*006a*/ 	.short	0x0020


	//----- nvinfo : EIATTR_PARAM_CBANK
	.align		4
        /*006c*/ 	.byte	0x04, 0x0a
        /*006e*/ 	.short	(.L_25 - .L_24)
	.align		4
.L_24:
        /*0070*/ 	.word	index@(.nv.constant0._Z18combineScansKernelPfS_iS_)
        /*0074*/ 	.short	0x0380
        /*0076*/ 	.short	0x0020


	//----- nvinfo : EIATTR_SW_WAR
	.align		4
.L_25:
        /*0078*/ 	.byte	0x04, 0x36
        /*007a*/ 	.short	(.L_27 - .L_26)
.L_26:
        /*007c*/ 	.word	0x00000008
.L_27:


//--------------------- .nv.info._Z15localScanKernelPfS_iS_ --------------------------
	.section	.nv.info._Z15localScanKernelPfS_iS_,"",@"SHT_CUDA_INFO"
	.sectionflags	@""
	.align	4


	//----- nvinfo : EIATTR_CUDA_API_VERSION
	.align		4
        /*0000*/ 	.byte	0x04, 0x37
        /*0002*/ 	.short	(.L_29 - .L_28)
.L_28:
        /*0004*/ 	.word	0x00000082


	//----- nvinfo : EIATTR_KPARAM_INFO
	.align		4
.L_29:
        /*0008*/ 	.byte	0x04, 0x17
        /*000a*/ 	.short	(.L_31 - .L_30)
.L_30:
        /*000c*/ 	.word	0x00000000
        /*0010*/ 	.short	0x0003
        /*0012*/ 	.short	0x0018
        /*0014*/ 	.byte	0x00, 0xf5, 0x21, 0x00


	//----- nvinfo : EIATTR_KPARAM_INFO
	.align		4
.L_31:
        /*0018*/ 	.byte	0x04, 0x17
        /*001a*/ 	.short	(.L_33 - .L_32)
.L_32:
        /*001c*/ 	.word	0x00000000
        /*0020*/ 	.short	0x0002
        /*0022*/ 	.short	0x0010
        /*0024*/ 	.byte	0x00, 0xf0, 0x11, 0x00


	//----- nvinfo : EIATTR_KPARAM_INFO
	.align		4
.L_33:
        /*0028*/ 	.byte	0x04, 0x17
        /*002a*/ 	.short	(.L_35 - .L_34)
.L_34:
        /*002c*/ 	.word	0x00000000
        /*0030*/ 	.short	0x0001
        /*0032*/ 	.short	0x0008
        /*0034*/ 	.byte	0x00, 0xf5, 0x21, 0x00


	//----- nvinfo : EIATTR_KPARAM_INFO
	.align		4
.L_35:
        /*0038*/ 	.byte	0x04, 0x17
        /*003a*/ 	.short	(.L_37 - .L_36)
.L_36:
        /*003c*/ 	.word	0x00000000
        /*0040*/ 	.short	0x0000
        /*0042*/ 	.short	0x0000
        /*0044*/ 	.byte	0x00, 0xf5, 0x21, 0x00


	//----- nvinfo : EIATTR_SPARSE_MMA_MASK
	.align		4
.L_37:
        /*0048*/ 	.byte	0x03, 0x50
        /*004a*/ 	.short	0x0000


	//----- nvinfo : EIATTR_MAXREG_COUNT
	.align		4
        /*004c*/ 	.byte	0x03, 0x1b
        /*004e*/ 	.short	0x00ff


	//----- nvinfo : EIATTR_NUM_BARRIERS
	.align		4
        /*0050*/ 	.byte	0x02, 0x4c
        /*0052*/ 	.byte	0x01
	.zero		1


	//----- nvinfo : EIATTR_MERCURY_ISA_VERSION
	.align		4
        /*0054*/ 	.byte	0x03, 0x5f
        /*0056*/ 	.short	0x0101


	//----- nvinfo : EIATTR_VRC_CTA_INIT_COUNT
	.align		4
        /*0058*/ 	.byte	0x02, 0x4a
	.zero		1
	.zero		1


	//----- nvinfo : EIATTR_EXIT_INSTR_OFFSETS
	.align		4
        /*005c*/ 	.byte	0x04, 0x1c
        /*005e*/ 	.short	(.L_39 - .L_38)


	//   ....[0]....
.L_38:
        /*0060*/ 	.word	0x00000a90


	//   ....[1]....
        /*0064*/ 	.word	0x00000b20


	//   ....[2]....
        /*0068*/ 	.word	0x00000b70


	//----- nvinfo : EIATTR_CBANK_PARAM_SIZE
	.align		4
.L_39:
        /*006c*/ 	.byte	0x03, 0x19
        /*006e*/ 	.short	0x0020


	//----- nvinfo : EIATTR_PARAM_CBANK
	.align		4
        /*0070*/ 	.byte	0x04, 0x0a
        /*0072*/ 	.short	(.L_41 - .L_40)
	.align		4
.L_40:
        /*0074*/ 	.word	index@(.nv.constant0._Z15localScanKernelPfS_iS_)
        /*0078*/ 	.short	0x0380
        /*007a*/ 	.short	0x0020


	//----- nvinfo : EIATTR_SW_WAR
	.align		4
.L_41:
        /*007c*/ 	.byte	0x04, 0x36
        /*007e*/ 	.short	(.L_43 - .L_42)
.L_42:
        /*0080*/ 	.word	0x00000008
.L_43:


//--------------------- .nv.callgraph             --------------------------
	.section	.nv.callgraph,"",@"SHT_CUDA_CALLGRAPH"
	.align	4
	.sectionentsize	8
	.align		4
        /*0000*/ 	.word	0x00000000
	.align		4
        /*0004*/ 	.word	0xffffffff
	.align		4
        /*0008*/ 	.word	0x00000000
	.align		4
        /*000c*/ 	.word	0xfffffffe
	.align		4
        /*0010*/ 	.word	0x00000000
	.align		4
        /*0014*/ 	.word	0xfffffffd
	.align		4
        /*0018*/ 	.word	0x00000000
	.align		4
        /*001c*/ 	.word	0xfffffffc


//--------------------- .text._Z18combineScansKernelPfS_iS_ --------------------------
	.section	.text._Z18combineScansKernelPfS_iS_,"ax",@progbits
	.align	128
        .global         _Z18combineScansKernelPfS_iS_
        .type           _Z18combineScansKernelPfS_iS_,@function
        .size           _Z18combineScansKernelPfS_iS_,(.L_x_10 - _Z18combineScansKernelPfS_iS_)
        .other          _Z18combineScansKernelPfS_iS_,@"STO_CUDA_ENTRY STV_DEFAULT"
_Z18combineScansKernelPfS_iS_:
.text._Z18combineScansKernelPfS_iS_:
[----:B------:R-:W-:Y:S01]  /*0000*/  LDC R1, c[0x0][0x37c] ;  /* 0x0000df00ff017b82 */ /* 0x000fe20000000800 */
[----:B------:R-:W0:Y:S01]  /*0010*/  S2R R0, SR_CTAID.X ;  /* 0x0000000000007919 */ /* 0x000e220000002500 */
[----:B------:R-:W0:Y:S06]  /*0020*/  LDCU UR9, c[0x0][0x360] ;  /* 0x00006c00ff0977ac */ /* 0x000e2c0008000800 */
[----:B------:R-:W1:Y:S01]  /*0030*/  LDC.64 R4, c[0x0][0x388] ;  /* 0x0000e200ff047b82 */ /* 0x000e620000000a00 */
[----:B------:R-:W0:Y:S01]  /*0040*/  S2R R3, SR_TID.X ;  /* 0x0000000000037919 */ /* 0x000e220000002100 */
[----:B------:R-:W2:Y:S01]  /*0050*/  LDCU UR4, c[0x0][0x390] ;  /* 0x00007200ff0477ac */ /* 0x000ea20008000800 */
[----:B------:R-:W3:Y:S05]  /*0060*/  LDCU.64 UR10, c[0x0][0x358] ;  /* 0x00006b00ff0a77ac */ /* 0x000eea0008000a00 */
[----:B------:R-:W4:Y:S08]  /*0070*/  S2UR UR5, SR_CgaCtaId ;  /* 0x00000000000579c3 */ /* 0x000f300000008800 */
[----:B------:R-:W5:Y:S01]  /*0080*/  LDC.64 R6, c[0x0][0x380] ;  /* 0x0000e000ff067b82 */ /* 0x000f620000000a00 */
[----:B0-----:R-:W-:-:S05]  /*0090*/  IMAD R2, R0, UR9, R3 ;  /* 0x0000000900027c24 */ /* 0x001fca000f8e0203 */
[----:B--2---:R-:W-:-:S13]  /*00a0*/  ISETP.GE.AND P0, PT, R2, UR4, PT ;  /* 0x0000000402007c0c */ /* 0x004fda000bf06270 */
[----:B-1----:R-:W-:-:S06]  /*00b0*/  @!P0 IMAD.WIDE.U32 R4, R2, 0x4, R4 ;  /* 0x0000000402048825 */ /* 0x002fcc00078e0004 */
[----:B---3--:R-:W2:Y:S01]  /*00c0*/  @!P0 LDG.E R5, desc[UR10][R4.64] ;  /* 0x0000000a04058981 */ /* 0x008ea2000c1e1900 */
[----:B------:R-:W0:Y:S01]  /*00d0*/  LDCU UR6, c[0x0][0x370] ;  /* 0x00006e00ff0677ac */ /* 0x000e220008000800 */
[----:B-----5:R-:W-:Y:S01]  /*00e0*/  @!P0 IMAD.WIDE.U32 R6, R2, 0x4, R6 ;  /* 0x0000000402068825 */ /* 0x020fe200078e0006 */
[----:B------:R-:W-:Y:S02]  /*00f0*/  UMOV UR4, 0x400 ;  /* 0x0000040000047882 */ /* 0x000fe40000000000 */
[----:B----4-:R-:W-:-:S06]  /*0100*/  ULEA UR7, UR5, UR4, 0x18 ;  /* 0x0000000405077291 */ /* 0x010fcc000f8ec0ff */
[----:B------:R-:W-:-:S05]  /*0110*/  LEA R12, R3, UR7, 0x2 ;  /* 0x00000007030c7c11 */ /* 0x000fca000f8e10ff */
[----:B------:R1:W-:Y:S01]  /*0120*/  @P0 STS [R12], RZ ;  /* 0x000000ff0c000388 */ /* 0x0003e20000000800 */
[----:B0-----:R-:W-:Y:S02]  /*0130*/  ULOP3.LUT UP0, URZ, UR6, 0x3ff, URZ, 0xc0, !UPT ;  /* 0x000003ff06ff7892 */ /* 0x001fe4000f80c0ff */
[----:B------:R-:W-:Y:S02]  /*0140*/  USHF.R.U32.HI UR7, URZ, 0xa, UR6 ;  /* 0x0000000aff077899 */ /* 0x000fe40008011606 */
[----:B------:R-:W-:-:S07]  /*0150*/  ULEA.HI UR8, UR6, 0x1, URZ, 0x16 ;  /* 0x0000000106087891 */ /* 0x000fce000f8fb0ff */
[----:B------:R-:W-:-:S04]  /*0160*/  @!UP0 UIADD3 UR8, UPT, UPT, UR7, URZ, URZ ;  /* 0x000000ff07088290 */ /* 0x000fc8000fffe0ff */
[----:B------:R-:W-:Y:S01]  /*0170*/  UISETP.NE.AND UP0, UPT, UR8, URZ, UPT ;  /* 0x000000ff0800728c */ /* 0x000fe2000bf05270 */
[----:B--2---:R1:W-:Y:S04]  /*0180*/  @!P0 STS [R12], R5 ;  /* 0x000000050c008388 */ /* 0x0043e80000000800 */
[----:B------:R1:W-:Y:S04]  /*0190*/  @!P0 STG.E desc[UR10][R6.64], R5 ;  /* 0x0000000506008986 */ /* 0x0003e8000c10190a */
[----:B------:R-:W-:Y:S05]  /*01a0*/  BRA.U !UP0, `(.L_x_0) ;  /* 0x0000000508a07547 */ /* 0x000fea000b800000 */
[----:B------:R-:W-:Y:S01]  /*01b0*/  UIADD3 UR4, UPT, UPT, UR4, 0x1000, URZ ;  /* 0x0000100004047890 */ /* 0x000fe2000fffe0ff */
[----:B------:R-:W-:Y:S02]  /*01c0*/  IMAD.MOV.U32 R14, RZ, RZ, RZ ;  /* 0x000000ffff0e7224 */ /* 0x000fe400078e00ff */
[----:B------:R-:W-:Y:S01]  /*01d0*/  IMAD.MOV.U32 R13, RZ, RZ, R0 ;  /* 0x000000ffff0d7224 */ /* 0x000fe200078e0000 */
[----:B------:R-:W-:Y:S02]  /*01e0*/  ULEA UR5, UR5, UR4, 0x18 ;  /* 0x0000000405057291 */ /* 0x000fe4000f8ec0ff */
[----:B------:R-:W-:-:S04]  /*01f0*/  UIADD3 UR4, UPT, UPT, UR6, -0x1, URZ ;  /* 0xffffffff06047890 */ /* 0x000fc8000fffe0ff */
[----:B------:R-:W-:-:S08]  /*0200*/  LEA R15, R3, UR5, 0x2 ;  /* 0x00000005030f7c11 */ /* 0x000fd0000f8e10ff */
.L_x_7:
[----:B-1----:R-:W-:Y:S02]  /*0210*/  IMAD R7, R14, UR9, R3 ;  /* 0x000000090e077c24 */ /* 0x002fe4000f8e0203 */
[----:B0-----:R-:W-:-:S03]  /*0220*/  IMAD.MOV.U32 R6, RZ, RZ, RZ ;  /* 0x000000ffff067224 */ /* 0x001fc600078e00ff */
[----:B------:R-:W-:-:S13]  /*0230*/  ISETP.GE.U32.AND P0, PT, R7, UR4, PT ;  /* 0x0000000407007c0c */ /* 0x000fda000bf06070 */
[----:B------:R-:W0:Y:S02]  /*0240*/  @!P0 LDC.64 R4, c[0x0][0x398] ;  /* 0x0000e600ff048b82 */ /* 0x000e240000000a00 */
[----:B0-----:R-:W-:-:S05]  /*0250*/  @!P0 IMAD.WIDE.U32 R4, R7, 0x4, R4 ;  /* 0x0000000407048825 */ /* 0x001fca00078e0004 */
[----:B------:R-:W2:Y:S01]  /*0260*/  @!P0 LDG.E R6, desc[UR10][R4.64] ;  /* 0x0000000a04068981 */ /* 0x000ea2000c1e1900 */
[----:B------:R-:W-:-:S05]  /*0270*/  IMAD.SHL.U32 R7, R14, 0x400, RZ ;  /* 0x000004000e077824 */ /* 0x000fca00078e00ff */
[----:B------:R-:W-:Y:S01]  /*0280*/  ISETP.GT.U32.AND P0, PT, R0, R7, PT ;  /* 0x000000070000720c */ /* 0x000fe20003f04070 */
[----:B--2---:R0:W-:Y:S01]  /*0290*/  STS [R15], R6 ;  /* 0x000000060f007388 */ /* 0x0041e20000000800 */
[----:B------:R-:W-:Y:S11]  /*02a0*/  BAR.SYNC.DEFER_BLOCKING 0x0 ;  /* 0x0000000000007b1d */ /* 0x000ff60000010000 */
[----:B------:R-:W-:Y:S05]  /*02b0*/  @!P0 BRA `(.L_x_1) ;  /* 0x0000000400488947 */ /* 0x000fea0003800000 */
[----:B------:R1:W2:Y:S01]  /*02c0*/  LDS R19, [R12] ;  /* 0x000000000c137984 */ /* 0x0002a20000000800 */
[C---:B------:R-:W-:Y:S01]  /*02d0*/  ISETP.GE.AND P1, PT, R13.reuse, 0x8, PT ;  /* 0x000000080d00780c */ /* 0x040fe20003f26270 */
[----:B------:R-:W-:Y:S01]  /*02e0*/  IMAD.MOV.U32 R17, RZ, RZ, RZ ;  /* 0x000000ffff117224 */ /* 0x000fe200078e00ff */
[----:B------:R-:W-:-:S04]  /*02f0*/  VIMNMX R16, PT, PT, R13, 0x400, PT ;  /* 0x000004000d107848 */ /* 0x000fc80003fe0100 */
[----:B------:R-:W-:-:S04]  /*0300*/  VIMNMX R16, PT, PT, R16, 0x1, !PT ;  /* 0x0000000110107848 */ /* 0x000fc80007fe0100 */
[----:B------:R-:W-:-:S04]  /*0310*/  LOP3.LUT R18, R16, 0x7, RZ, 0xc0, !PT ;  /* 0x0000000710127812 */ /* 0x000fc800078ec0ff */
[----:B------:R-:W-:Y:S01]  /*0320*/  ISETP.NE.AND P0, PT, R18, RZ, PT ;  /* 0x000000ff1200720c */ /* 0x000fe20003f05270 */
[----:B-1----:R-:W-:-:S12]  /*0330*/  @!P1 BRA `(.L_x_2) ;  /* 0x0000000000849947 */ /* 0x002fd80003800000 */
[----:B------:R-:W-:Y:S01]  /*0340*/  LOP3.LUT R17, R16, 0x7f8, RZ, 0xc0, !PT ;  /* 0x000007f810117812 */ /* 0x000fe200078ec0ff */
[----:B------:R-:W-:-:S04]  /*0350*/  UIADD3 UR6, UPT, UPT, UR5, 0x10, URZ ;  /* 0x0000001005067890 */ /* 0x000fc8000fffe0ff */
[----:B------:R-:W-:-:S08]  /*0360*/  IMAD.MOV R20, RZ, RZ, -R17 ;  /* 0x000000ffff147224 */ /* 0x000fd000078e0a11 */
.L_x_3:
[----:B0-----:R-:W0:Y:S01]  /*0370*/  LDS.128 R4, [UR6+-0x10] ;  /* 0xfffff006ff047984 */ /* 0x001e220008000c00 */
[----:B------:R-:W-:-:S03]  /*0380*/  VIADD R20, R20, 0x8 ;  /* 0x0000000814147836 */ /* 0x000fc60000000000 */
[----:B------:R-:W1:Y:S01]  /*0390*/  LDS.128 R8, [UR6] ;  /* 0x00000006ff087984 */ /* 0x000e620008000c00 */
[----:B------:R-:W-:Y:S01]  /*03a0*/  UIADD3 UR6, UPT, UPT, UR6, 0x20, URZ ;  /* 0x0000002006067890 */ /* 0x000fe2000fffe0ff */
[----:B------:R-:W-:Y:S01]  /*03b0*/  ISETP.NE.AND P1, PT, R20, RZ, PT ;  /* 0x000000ff1400720c */ /* 0x000fe20003f25270 */
[----:B0-----:R-:W0:Y:S08]  /*03c0*/  F2I.TRUNC.NTZ R4, R4 ;  /* 0x0000000400047305 */ /* 0x001e30000020f100 */
[----:B------:R-:W3:Y:S01]  /*03d0*/  F2I.TRUNC.NTZ R5, R5 ;  /* 0x0000000500057305 */ /* 0x000ee2000020f100 */
[----:B0-----:R-:W-:-:S07]  /*03e0*/  I2FP.F32.S32 R22, R4 ;  /* 0x0000000400167245 */ /* 0x001fce0000201400 */
[----:B------:R-:W0:Y:S01]  /*03f0*/  F2I.TRUNC.NTZ R6, R6 ;  /* 0x0000000600067305 */ /* 0x000e22000020f100 */
[----:B--2---:R-:W-:Y:S01]  /*0400*/  FADD R22, R22, R19 ;  /* 0x0000001316167221 */ /* 0x004fe20000000000 */
[----:B---3--:R-:W-:-:S06]  /*0410*/  I2FP.F32.S32 R21, R5 ;  /* 0x0000000500157245 */ /* 0x008fcc0000201400 */
[----:B------:R-:W2:Y:S01]  /*0420*/  F2I.TRUNC.NTZ R7, R7 ;  /* 0x0000000700077305 */ /* 0x000ea2000020f100 */
[----:B------:R-:W-:Y:S01]  /*0430*/  FADD R21, R22, R21 ;  /* 0x0000001516157221 */ /* 0x000fe20000000000 */
[----:B0-----:R-:W-:-:S06]  /*0440*/  I2FP.F32.S32 R24, R6 ;  /* 0x0000000600187245 */ /* 0x001fcc0000201400 */
[----:B-1----:R-:W0:Y:S01]  /*0450*/  F2I.TRUNC.NTZ R8, R8 ;  /* 0x0000000800087305 */ /* 0x002e22000020f100 */
[----:B------:R-:W-:Y:S01]  /*0460*/  FADD R21, R21, R24 ;  /* 0x0000001815157221 */ /* 0x000fe20000000000 */
[----:B--2---:R-:W-:-:S06]  /*0470*/  I2FP.F32.S32 R4, R7 ;  /* 0x0000000700047245 */ /* 0x004fcc0000201400 */
[----:B------:R-:W1:Y:S01]  /*0480*/  F2I.TRUNC.NTZ R9, R9 ;  /* 0x0000000900097305 */ /* 0x000e62000020f100 */
[----:B------:R-:W-:Y:S01]  /*0490*/  FADD R4, R21, R4 ;  /* 0x0000000415047221 */ /* 0x000fe20000000000 */
[----:B0-----:R-:W-:-:S06]  /*04a0*/  I2FP.F32.S32 R5, R8 ;  /* 0x0000000800057245 */ /* 0x001fcc0000201400 */
[----:B------:R-:W0:Y:S01]  /*04b0*/  F2I.TRUNC.NTZ R10, R10 ;  /* 0x0000000a000a7305 */ /* 0x000e22000020f100 */
[----:B------:R-:W-:Y:S01]  /*04c0*/  FADD R4, R4, R5 ;  /* 0x0000000504047221 */ /* 0x000fe20000000000 */
[----:B-1----:R-:W-:-:S06]  /*04d0*/  I2FP.F32.S32 R9, R9 ;  /* 0x0000000900097245 */ /* 0x002fcc0000201400 */
[----:B------:R-:W1:Y:S01]  /*04e0*/  F2I.TRUNC.NTZ R11, R11 ;  /* 0x0000000b000b7305 */ /* 0x000e62000020f100 */
[----:B------:R-:W-:Y:S01]  /*04f0*/  FADD R4, R4, R9 ;  /* 0x0000000904047221 */ /* 0x000fe20000000000 */
[----:B0-----:R-:W-:-:S05]  /*0500*/  I2FP.F32.S32 R5, R10 ;  /* 0x0000000a00057245 */ /* 0x001fca0000201400 */
[----:B------:R-:W-:Y:S01]  /*0510*/  FADD R4, R4, R5 ;  /* 0x0000000504047221 */ /* 0x000fe20000000000 */
[----:B-1----:R-:W-:-:S05]  /*0520*/  I2FP.F32.S32 R19, R11 ;  /* 0x0000000b00137245 */ /* 0x002fca0000201400 */
[----:B------:R-:W-:Y:S01]  /*0530*/  FADD R19, R4, R19 ;  /* 0x0000001304137221 */ /* 0x000fe20000000000 */
[----:B------:R-:W-:Y:S06]  /*0540*/  @P1 BRA `(.L_x_3) ;  /* 0xfffffffc00881947 */ /* 0x000fec000383ffff */
.L_x_2:
[----:B------:R-:W-:Y:S01]  /*0550*/  LOP3.LUT R11, R16, 0x3, RZ, 0xc0, !PT ;  /* 0x00000003100b7812 */ /* 0x000fe200078ec0ff */
[----:B------:R-:W-:Y:S06]  /*0560*/  @!P0 BRA `(.L_x_4) ;  /* 0x0000000000988947 */ /* 0x000fec0003800000 */
[----:B------:R-:W-:Y:S02]  /*0570*/  ISETP.GE.U32.AND P0, PT, R18, 0x4, PT ;  /* 0x000000041200780c */ /* 0x000fe40003f06070 */
[----:B------:R-:W-:-:S11]  /*0580*/  ISETP.NE.AND P1, PT, R11, RZ, PT ;  /* 0x000000ff0b00720c */ /* 0x000fd60003f25270 */
[----:B------:R-:W-:Y:S05]  /*0590*/  @!P0 BRA `(.L_x_5) ;  /* 0x0000000000408947 */ /* 0x000fea0003800000 */
[C---:B------:R-:W-:Y:S01]  /*05a0*/  LEA R8, R17.reuse, UR5, 0x2 ;  /* 0x0000000511087c11 */ /* 0x040fe2000f8e10ff */
[----:B------:R-:W-:-:S04]  /*05b0*/  VIADD R17, R17, 0x4 ;  /* 0x0000000411117836 */ /* 0x000fc80000000000 */
[----:B0-----:R-:W0:Y:S04]  /*05c0*/  LDS.64 R6, [R8] ;  /* 0x0000000008067984 */ /* 0x001e280000000a00 */
[----:B------:R-:W1:Y:S01]  /*05d0*/  LDS.64 R4, [R8+0x8] ;  /* 0x0000080008047984 */ /* 0x000e620000000a00 */
[----:B0-----:R-:W0:Y:S08]  /*05e0*/  F2I.TRUNC.NTZ R6, R6 ;  /* 0x0000000600067305 */ /* 0x001e30000020f100 */
[----:B------:R-:W3:Y:S01]  /*05f0*/  F2I.TRUNC.NTZ R7, R7 ;  /* 0x0000000700077305 */ /* 0x000ee2000020f100 */
[----:B0-----:R-:W-:-:S07]  /*0600*/  I2FP.F32.S32 R10, R6 ;  /* 0x00000006000a7245 */ /* 0x001fce0000201400 */
[----:B-1----:R-:W0:Y:S01]  /*0610*/  F2I.TRUNC.NTZ R4, R4 ;  /* 0x0000000400047305 */ /* 0x002e22000020f100 */
[----:B--2---:R-:W-:Y:S01]  /*0620*/  FADD R10, R19, R10 ;  /* 0x0000000a130a7221 */ /* 0x004fe20000000000 */
[----:B---3--:R-:W-:-:S06]  /*0630*/  I2FP.F32.S32 R9, R7 ;  /* 0x0000000700097245 */ /* 0x008fcc0000201400 */
[----:B------:R-:W1:Y:S01]  /*0640*/  F2I.TRUNC.NTZ R5, R5 ;  /* 0x0000000500057305 */ /* 0x000e62000020f100 */
[----:B------:R-:W-:Y:S01]  /*0650*/  FADD R9, R10, R9 ;  /* 0x000000090a097221 */ /* 0x000fe20000000000 */
[----:B0-----:R-:W-:-:S05]  /*0660*/  I2FP.F32.S32 R18, R4 ;  /* 0x0000000400127245 */ /* 0x001fca0000201400 */
[----:B------:R-:W-:Y:S01]  /*0670*/  FADD R9, R9, R18 ;  /* 0x0000001209097221 */ /* 0x000fe20000000000 */
[----:B-1----:R-:W-:-:S05]  /*0680*/  I2FP.F32.S32 R10, R5 ;  /* 0x00000005000a7245 */ /* 0x002fca0000201400 */
[----:B------:R-:W-:-:S07]  /*0690*/  FADD R19, R9, R10 ;  /* 0x0000000a09137221 */ /* 0x000fce0000000000 */
.L_x_5:
[----:B------:R-:W-:Y:S05]  /*06a0*/  @!P1 BRA `(.L_x_4) ;  /* 0x0000000000489947 */ /* 0x000fea0003800000 */
[----:B------:R-:W-:Y:S02]  /*06b0*/  ISETP.NE.AND P0, PT, R11, 0x1, PT ;  /* 0x000000010b00780c */ /* 0x000fe40003f05270 */
[----:B------:R-:W-:-:S04]  /*06c0*/  LOP3.LUT R16, R16, 0x1, RZ, 0xc0, !PT ;  /* 0x0000000110107812 */ /* 0x000fc800078ec0ff */
[----:B------:R-:W-:-:S07]  /*06d0*/  ISETP.NE.U32.AND P1, PT, R16, 0x1, PT ;  /* 0x000000011000780c */ /* 0x000fce0003f25070 */
[----:B------:R-:W-:Y:S06]  /*06e0*/  @!P0 BRA `(.L_x_6) ;  /* 0x0000000000248947 */ /* 0x000fec0003800000 */
[C---:B------:R-:W-:Y:S01]  /*06f0*/  LEA R4, R17.reuse, UR5, 0x2 ;  /* 0x0000000511047c11 */ /* 0x040fe2000f8e10ff */
[----:B------:R-:W-:-:S05]  /*0700*/  VIADD R17, R17, 0x2 ;  /* 0x0000000211117836 */ /* 0x000fca0000000000 */
[----:B------:R-:W0:Y:S02]  /*0710*/  LDS.64 R4, [R4] ;  /* 0x0000000004047984 */ /* 0x000e240000000a00 */
[----:B0-----:R-:W0:Y:S08]  /*0720*/  F2I.TRUNC.NTZ R6, R4 ;  /* 0x0000000400067305 */ /* 0x001e30000020f100 */
[----:B------:R-:W1:Y:S01]  /*0730*/  F2I.TRUNC.NTZ R5, R5 ;  /* 0x0000000500057305 */ /* 0x000e62000020f100 */
[----:B0-----:R-:W-:-:S05]  /*0740*/  I2FP.F32.S32 R6, R6 ;  /* 0x0000000600067245 */ /* 0x001fca0000201400 */
[----:B--2---:R-:W-:Y:S01]  /*0750*/  FADD R6, R19, R6 ;  /* 0x0000000613067221 */ /* 0x004fe20000000000 */
[----:B-1----:R-:W-:-:S05]  /*0760*/  I2FP.F32.S32 R7, R5 ;  /* 0x0000000500077245 */ /* 0x002fca0000201400 */
[----:B------:R-:W-:-:S07]  /*0770*/  FADD R19, R6, R7 ;  /* 0x0000000706137221 */ /* 0x000fce0000000000 */
.L_x_6:
[----:B------:R-:W-:-:S06]  /*0780*/  @!P1 LEA R17, R17, UR5, 0x2 ;  /* 0x0000000511119c11 */ /* 0x000fcc000f8e10ff */
[----:B------:R-:W1:Y:S02]  /*0790*/  @!P1 LDS R17, [R17] ;  /* 0x0000000011119984 */ /* 0x000e640000000800 */
[----:B-1----:R-:W1:Y:S02]  /*07a0*/  @!P1 F2I.TRUNC.NTZ R4, R17 ;  /* 0x0000001100049305 */ /* 0x002e64000020f100 */
[----:B-1----:R-:W-:-:S05]  /*07b0*/  @!P1 I2FP.F32.S32 R4, R4 ;  /* 0x0000000400049245 */ /* 0x002fca0000201400 */
[----:B--2---:R-:W-:-:S07]  /*07c0*/  @!P1 FADD R19, R19, R4 ;  /* 0x0000000413139221 */ /* 0x004fce0000000000 */
.L_x_4:
[----:B--2---:R1:W-:Y:S02]  /*07d0*/  STS [R12], R19 ;  /* 0x000000130c007388 */ /* 0x0043e40000000800 */
.L_x_1:
[----:B------:R-:W-:Y:S01]  /*07e0*/  VIADD R14, R14, 0x1 ;  /* 0x000000010e0e7836 */ /* 0x000fe20000000000 */
[----:B------:R-:W-:Y:S01]  /*07f0*/  BAR.SYNC.DEFER_BLOCKING 0x0 ;  /* 0x0000000000007b1d */ /* 0x000fe20000010000 */
[----:B------:R-:W-:-:S03]  /*0800*/  VIADD R13, R13, 0xfffffc00 ;  /* 0xfffffc000d0d7836 */ /* 0x000fc60000000000 */
[----:B------:R-:W-:-:S13]  /*0810*/  ISETP.NE.AND P0, PT, R14, UR8, PT ;  /* 0x000000080e007c0c */ /* 0x000fda000bf05270 */
[----:B------:R-:W-:Y:S05]  /*0820*/  @P0 BRA `(.L_x_7) ;  /* 0xfffffff800780947 */ /* 0x000fea000383ffff */
.L_x_0:
[----:B------:R-:W2:Y:S02]  /*0830*/  LDCU UR4, c[0x0][0x390] ;  /* 0x00007200ff0477ac */ /* 0x000ea40008000800 */
[----:B--2---:R-:W-:-:S13]  /*0840*/  ISETP.GE.AND P0, PT, R2, UR4, PT ;  /* 0x0000000402007c0c */ /* 0x004fda000bf06270 */
[----:B------:R-:W-:Y:S05]  /*0850*/  @P0 EXIT ;  /* 0x000000000000094d */ /* 0x000fea0003800000 */
[----:B------:R-:W2:Y:S01]  /*0860*/  LDS R3, [R12] ;  /* 0x000000000c037984 */ /* 0x000ea20000000800 */
[----:B-1----:R-:W1:Y:S02]  /*0870*/  LDC.64 R4, c[0x0][0x380] ;  /* 0x0000e000ff047b82 */ /* 0x002e640000000a00 */
[----:B-1----:R-:W-:-:S05]  /*0880*/  IMAD.WIDE.U32 R4, R2, 0x4, R4 ;  /* 0x0000000402047825 */ /* 0x002fca00078e0004 */
[----:B--2---:R-:W-:Y:S01]  /*0890*/  STG.E desc[UR10][R4.64], R3 ;  /* 0x0000000304007986 */ /* 0x004fe2000c10190a */
[----:B------:R-:W-:Y:S05]  /*08a0*/  EXIT ;  /* 0x000000000000794d */ /* 0x000fea0003800000 */
.L_x_8:
[----:B------:R-:W-:-:S00]  /*08b0*/  BRA `(.L_x_8) ;  /* 0xfffffffc00fc7947 */ /* 0x000fc0000383ffff */
[----:B------:R-:W-:-:S00]  /*08c0*/  NOP ;  /* 0x0000000000007918 */ /* 0x000fc00000000000 */
        /* <DEDUP_REMOVED lines=11> */
.L_x_10:


//--------------------- .text._Z15localScanKernelPfS_iS_ --------------------------
	.section	.text._Z15localScanKernelPfS_iS_,"ax",@progbits
	.align	128
        .global         _Z15localScanKernelPfS_iS_
        .type           _Z15localScanKernelPfS_iS_,@function
        .size           _Z15localScanKernelPfS_iS_,(.L_x_11 - _Z15localScanKernelPfS_iS_)
        .other          _Z15localScanKernelPfS_iS_,@"STO_CUDA_ENTRY STV_DEFAULT"
_Z15localScanKernelPfS_iS_:
.text._Z15localScanKernelPfS_iS_:
[----:B------:R-:W-:Y:S01]  /*0000*/  LDC R1, c[0x0][0x37c] ;  /* 0x0000df00ff017b82 */ /* 0x000fe20000000800 */
[----:B------:R-:W0:Y:S01]  /*0010*/  S2R R0, SR_CTAID.X ;  /* 0x0000000000007919 */ /* 0x000e220000002500 */
[----:B------:R-:W1:Y:S01]  /*0020*/  LDCU UR6, c[0x0][0x360] ;  /* 0x00006c00ff0677ac */ /* 0x000e620008000800 */
[----:B------:R-:W-:Y:S02]  /*0030*/  IMAD.MOV.U32 R5, RZ, RZ, RZ ;  /* 0x000000ffff057224 */ /* 0x000fe400078e00ff */
[----:B------:R-:W-:Y:S01]  /*0040*/  HFMA2 R7, -RZ, RZ, 0, 0 ;  /* 0x00000000ff077431 */ /* 0x000fe200000001ff */
[----:B------:R-:W1:Y:S01]  /*0050*/  S2R R3, SR_TID.X ;  /* 0x0000000000037919 */ /* 0x000e620000002100 */
[----:B------:R-:W2:Y:S01]  /*0060*/  LDCU UR4, c[0x0][0x390] ;  /* 0x00007200ff0477ac */ /* 0x000ea20008000800 */
[----:B------:R-:W3:Y:S01]  /*0070*/  LDCU.64 UR8, c[0x0][0x358] ;  /* 0x00006b00ff0877ac */ /* 0x000ee20008000a00 */
[C---:B0-----:R-:W-:Y:S01]  /*0080*/  ISETP.NE.AND P2, PT, R0.reuse, RZ, PT ;  /* 0x000000ff0000720c */ /* 0x041fe20003f45270 */
[----:B-1----:R-:W-:-:S05]  /*0090*/  IMAD R2, R0, UR6, R3 ;  /* 0x0000000600027c24 */ /* 0x002fca000f8e0203 */
[----:B--2---:R-:W-:-:S07]  /*00a0*/  ISETP.GE.AND P0, PT, R2, UR4, PT ;  /* 0x0000000402007c0c */ /* 0x004fce000bf06270 */
[----:B------:R-:W-:-:S06]  /*00b0*/  @!P2 IMAD.MOV.U32 R5, RZ, RZ, 0x1 ;  /* 0x00000001ff05a424 */ /* 0x000fcc00078e00ff */
[----:B------:R-:W0:Y:S01]  /*00c0*/  @!P0 LDC.64 R8, c[0x0][0x388] ;  /* 0x0000e200ff088b82 */ /* 0x000e220000000a00 */
[----:B------:R-:W-:-:S04]  /*00d0*/  @!P0 IADD3 R4, P1, PT, R2, R5, RZ ;  /* 0x0000000502048210 */ /* 0x000fc80007f3e0ff */
[----:B------:R-:W-:Y:S02]  /*00e0*/  @!P0 LEA.HI.X.SX32 R6, R2, RZ, 0x1, P1 ;  /* 0x000000ff02068211 */ /* 0x000fe400008f0eff */
[----:B0-----:R-:W-:-:S04]  /*00f0*/  @!P0 LEA R8, P1, R4, R8, 0x2 ;  /* 0x0000000804088211 */ /* 0x001fc800078210ff */
[----:B------:R-:W-:-:S05]  /*0100*/  @!P0 LEA.HI.X R9, R4, R9, R6, 0x2, P1 ;  /* 0x0000000904098211 */ /* 0x000fca00008f1406 */
[----:B---3--:R-:W2:Y:S01]  /*0110*/  @!P0 LDG.E R7, desc[UR8][R8.64+-0x4] ;  /* 0xfffffc0808078981 */ /* 0x008ea2000c1e1900 */
[----:B------:R-:W0:Y:S01]  /*0120*/  S2UR UR5, SR_CgaCtaId ;  /* 0x00000000000579c3 */ /* 0x000e220000008800 */
[----:B------:R-:W-:Y:S01]  /*0130*/  UMOV UR4, 0x400 ;  /* 0x0000040000047882 */ /* 0x000fe20000000000 */
[C---:B------:R-:W-:Y:S01]  /*0140*/  IADD3 R5, PT, PT, R3.reuse, R5, RZ ;  /* 0x0000000503057210 */ /* 0x040fe20007ffe0ff */
[----:B------:R-:W-:-:S05]  /*0150*/  IMAD.SHL.U32 R4, R3, 0x2, RZ ;  /* 0x0000000203047824 */ /* 0x000fca00078e00ff */
[----:B------:R-:W-:Y:S01]  /*0160*/  ISETP.GE.U32.AND P1, PT, R4, UR6, PT ;  /* 0x0000000604007c0c */ /* 0x000fe2000bf26070 */
[----:B0-----:R-:W-:-:S06]  /*0170*/  ULEA UR4, UR5, UR4, 0x18 ;  /* 0x0000000405047291 */ /* 0x001fcc000f8ec0ff */
[----:B------:R-:W-:Y:S01]  /*0180*/  LEA R10, R5, UR4, 0x2 ;  /* 0x00000004050a7c11 */ /* 0x000fe2000f8e10ff */
[----:B------:R-:W-:Y:S01]  /*0190*/  IMAD.U32 R6, RZ, RZ, UR4 ;  /* 0x00000004ff067e24 */ /* 0x000fe2000f8e00ff */
[C---:B------:R-:W-:Y:S01]  /*01a0*/  SHF.L.U32 R5, R3.reuse, 0x2, RZ ;  /* 0x0000000203057819 */ /* 0x040fe200000006ff */
[----:B------:R-:W-:Y:S03]  /*01b0*/  @!P2 STS [UR4], RZ ;  /* 0x000000ffff00a988 */ /* 0x000fe60008000804 */
[----:B------:R-:W-:Y:S01]  /*01c0*/  @!P1 IMAD R11, R3, -0x8, R6 ;  /* 0xfffffff8030b9824 */ /* 0x000fe200078e0206 */
[----:B------:R-:W-:Y:S01]  /*01d0*/  ISETP.GE.U32.AND P2, PT, R5, UR6, PT ;  /* 0x0000000605007c0c */ /* 0x000fe2000bf46070 */
[----:B--2---:R0:W-:Y:S01]  /*01e0*/  STS [R10], R7 ;  /* 0x000000070a007388 */ /* 0x0041e20000000800 */
[----:B------:R-:W-:Y:S01]  /*01f0*/  BAR.SYNC.DEFER_BLOCKING 0x0 ;  /* 0x0000000000007b1d */ /* 0x000fe20000010000 */
[----:B0-----:R-:W-:-:S05]  /*0200*/  IMAD.SHL.U32 R7, R3, 0x8, RZ ;  /* 0x0000000803077824 */ /* 0x001fca00078e00ff */
[----:B------:R-:W0:Y:S02]  /*0210*/  @!P1 LDS.64 R8, [R11+0xff8] ;  /* 0x000ff8000b089984 */ /* 0x000e240000000a00 */
[----:B0-----:R-:W-:-:S03]  /*0220*/  @!P1 FADD R8, R8, R9 ;  /* 0x0000000908089221 */ /* 0x001fc60000000000 */
[----:B------:R-:W-:Y:S02]  /*0230*/  @!P2 IMAD R9, R3, -0x10, R6 ;  /* 0xfffffff00309a824 */ /* 0x000fe400078e0206 */
[----:B------:R0:W-:Y:S01]  /*0240*/  @!P1 STS [R11+0xffc], R8 ;  /* 0x000ffc080b009388 */ /* 0x0001e20000000800 */
[----:B------:R-:W-:Y:S01]  /*0250*/  BAR.SYNC.DEFER_BLOCKING 0x0 ;  /* 0x0000000000007b1d */ /* 0x000fe20000010000 */
[----:B------:R-:W-:Y:S02]  /*0260*/  ISETP.GE.U32.AND P1, PT, R7, UR6, PT ;  /* 0x0000000607007c0c */ /* 0x000fe4000bf26070 */
[----:B0-----:R-:W-:-:S11]  /*0270*/  SHF.L.U32 R8, R3, 0x4, RZ ;  /* 0x0000000403087819 */ /* 0x001fd600000006ff */
[----:B------:R-:W-:Y:S01]  /*0280*/  @!P1 IMAD R7, R3, -0x20, R6 ;  /* 0xffffffe003079824 */ /* 0x000fe200078e0206 */
[----:B------:R-:W-:Y:S04]  /*0290*/  @!P2 LDS R12, [R9+0xff4] ;  /* 0x000ff400090ca984 */ /* 0x000fe80000000800 */
[----:B------:R-:W0:Y:S02]  /*02a0*/  @!P2 LDS R13, [R9+0xffc] ;  /* 0x000ffc00090da984 */ /* 0x000e240000000800 */
[----:B0-----:R-:W-:-:S05]  /*02b0*/  @!P2 FADD R12, R12, R13 ;  /* 0x0000000d0c0ca221 */ /* 0x001fca0000000000 */
[----:B------:R0:W-:Y:S01]  /*02c0*/  @!P2 STS [R9+0xffc], R12 ;  /* 0x000ffc0c0900a388 */ /* 0x0001e20000000800 */
[----:B------:R-:W-:Y:S01]  /*02d0*/  BAR.SYNC.DEFER_BLOCKING 0x0 ;  /* 0x0000000000007b1d */ /* 0x000fe20000010000 */
[----:B------:R-:W-:Y:S01]  /*02e0*/  ISETP.GE.U32.AND P2, PT, R8, UR6, PT ;  /* 0x0000000608007c0c */ /* 0x000fe2000bf46070 */
[----:B0-----:R-:W-:-:S12]  /*02f0*/  IMAD.SHL.U32 R9, R3, 0x20, RZ ;  /* 0x0000002003097824 */ /* 0x001fd800078e00ff */
[----:B------:R-:W-:Y:S01]  /*0300*/  @!P2 IMAD R8, R3, -0x40, R6 ;  /* 0xffffffc00308a824 */ /* 0x000fe200078e0206 */
[----:B------:R-:W-:Y:S04]  /*0310*/  @!P1 LDS R10, [R7+0xfec] ;  /* 0x000fec00070a9984 */ /* 0x000fe80000000800 */
[----:B------:R-:W0:Y:S02]  /*0320*/  @!P1 LDS R11, [R7+0xffc] ;  /* 0x000ffc00070b9984 */ /* 0x000e240000000800 */
[----:B0-----:R-:W-:-:S05]  /*0330*/  @!P1 FADD R10, R10, R11 ;  /* 0x0000000b0a0a9221 */ /* 0x001fca0000000000 */
        /* <DEDUP_REMOVED lines=11> */
[----:B0-----:R-:W-:-:S04]  /*03f0*/  IMAD.SHL.U32 R8, R3, 0x80, RZ ;  /* 0x0000008003087824 */ /* 0x001fc800078e00ff */
[----:B------:R-:W-:Y:S04]  /*0400*/  @!P1 LDS R12, [R9+0xfbc] ;  /* 0x000fbc00090c9984 */ /* 0x000fe80000000800 */
[----:B------:R-:W0:Y:S02]  /*0410*/  @!P1 LDS R7, [R9+0xffc] ;  /* 0x000ffc0009079984 */ /* 0x000e240000000800 */
[----:B0-----:R-:W-:Y:S02]  /*0420*/  @!P1 FADD R12, R12, R7 ;  /* 0x000000070c0c9221 */ /* 0x001fe40000000000 */
[----:B------:R-:W-:-:S03]  /*0430*/  @!P2 IMAD R7, R3, -0x100, R6 ;  /* 0xffffff000307a824 */ /* 0x000fc600078e0206 */
        /* <DEDUP_REMOVED lines=19> */
[----:B0-----:R-:W-:-:S03]  /*0570*/  SHF.L.U32 R8, R3, 0xa, RZ ;  /* 0x0000000a03087819 */ /* 0x001fc600000006ff */
[----:B------:R-:W-:Y:S04]  /*0580*/  @!P2 LDS R12, [R9+0xdfc] ;  /* 0x000dfc00090ca984 */ /* 0x000fe80000000800 */
[----:B------:R-:W0:Y:S02]  /*0590*/  @!P2 LDS R7, [R9+0xffc] ;  /* 0x000ffc000907a984 */ /* 0x000e240000000800 */
[----:B0-----:R-:W-:Y:S02]  /*05a0*/  @!P2 FADD R12, R12, R7 ;  /* 0x000000070c0ca221 */ /* 0x001fe40000000000 */
[----:B------:R-:W-:-:S03]  /*05b0*/  @!P1 IMAD R7, R3, -0x800, R6 ;  /* 0xfffff80003079824 */ /* 0x000fc600078e0206 */
[----:B------:R-:W-:Y:S01]  /*05c0*/  @!P2 STS [R9+0xffc], R12 ;  /* 0x000ffc0c0900a388 */ /* 0x000fe20000000800 */
[----:B------:R-:W-:Y:S01]  /*05d0*/  BAR.SYNC.DEFER_BLOCKING 0x0 ;  /* 0x0000000000007b1d */ /* 0x000fe20000010000 */
[----:B------:R-:W-:-:S13]  /*05e0*/  ISETP.GE.U32.AND P2, PT, R8, UR6, PT ;  /* 0x0000000608007c0c */ /* 0x000fda000bf46070 */
[----:B------:R-:W-:Y:S01]  /*05f0*/  @!P2 IMAD R6, R3, -0x1000, R6 ;  /* 0xfffff0000306a824 */ /* 0x000fe200078e0206 */
[----:B------:R-:W-:Y:S04]  /*0600*/  @!P1 LDS R10, [R7+0xbfc] ;  /* 0x000bfc00070a9984 */ /* 0x000fe80000000800 */
[----:B------:R-:W0:Y:S02]  /*0610*/  @!P1 LDS R11, [R7+0xffc] ;  /* 0x000ffc00070b9984 */ /* 0x000e240000000800 */
[----:B0-----:R-:W-:-:S05]  /*0620*/  @!P1 FADD R10, R10, R11 ;  /* 0x0000000b0a0a9221 */ /* 0x001fca0000000000 */
[----:B------:R-:W-:Y:S01]  /*0630*/  @!P1 STS [R7+0xffc], R10 ;  /* 0x000ffc0a07009388 */ /* 0x000fe20000000800 */
[----:B------:R-:W-:Y:S01]  /*0640*/  BAR.SYNC.DEFER_BLOCKING 0x0 ;  /* 0x0000000000007b1d */ /* 0x000fe20000010000 */
[----:B------:R-:W-:-:S05]  /*0650*/  ISETP.NE.AND P1, PT, R3, RZ, PT ;  /* 0x000000ff0300720c */ /* 0x000fca0003f25270 */
[----:B------:R-:W-:Y:S04]  /*0660*/  @!P2 LDS R8, [R6+0x7fc] ;  /* 0x0007fc000608a984 */ /* 0x000fe80000000800 */
[----:B------:R-:W0:Y:S02]  /*0670*/  @!P2 LDS R9, [R6+0xffc] ;  /* 0x000ffc000609a984 */ /* 0x000e240000000800 */
[----:B0-----:R-:W-:-:S05]  /*0680*/  @!P2 FADD R9, R8, R9 ;  /* 0x000000090809a221 */ /* 0x001fca0000000000 */
[----:B------:R-:W-:Y:S01]  /*0690*/  @!P2 STS [R6+0xffc], R9 ;  /* 0x000ffc090600a388 */ /* 0x000fe20000000800 */
[----:B------:R-:W-:Y:S08]  /*06a0*/  BAR.SYNC.DEFER_BLOCKING 0x0 ;  /* 0x0000000000007b1d */ /* 0x000ff00000010000 */
[----:B------:R-:W-:Y:S01]  /*06b0*/  BAR.SYNC.DEFER_BLOCKING 0x0 ;  /* 0x0000000000007b1d */ /* 0x000fe20000010000 */
[----:B------:R-:W-:-:S05]  /*06c0*/  ISETP.GT.U32.AND P2, PT, R3, 0x2, PT ;  /* 0x000000020300780c */ /* 0x000fca0003f44070 */
[----:B------:R-:W-:Y:S04]  /*06d0*/  @!P1 LDS R8, [UR4+0x7fc] ;  /* 0x0007fc04ff089984 */ /* 0x000fe80008000800 */
[----:B------:R-:W0:Y:S02]  /*06e0*/  @!P1 LDS R11, [UR4+0xbfc] ;  /* 0x000bfc04ff0b9984 */ /* 0x000e240008000800 */
[----:B0-----:R-:W-:Y:S02]  /*06f0*/  @!P1 FADD R8, R8, R11 ;  /* 0x0000000b08089221 */ /* 0x001fe40000000000 */
[----:B------:R-:W-:-:S03]  /*0700*/  @!P2 LEA R11, R4, UR4, 0x9 ;  /* 0x00000004040bac11 */ /* 0x000fc6000f8e48ff */
[----:B------:R-:W-:Y:S01]  /*0710*/  @!P1 STS [UR4+0xbfc], R8 ;  /* 0x000bfc08ff009988 */ /* 0x000fe20008000804 */
[----:B------:R-:W-:Y:S01]  /*0720*/  BAR.SYNC.DEFER_BLOCKING 0x0 ;  /* 0x0000000000007b1d */ /* 0x000fe20000010000 */
[----:B------:R-:W-:-:S13]  /*0730*/  ISETP.GT.U32.AND P1, PT, R3, 0x6, PT ;  /* 0x000000060300780c */ /* 0x000fda0003f24070 */
[----:B------:R-:W-:Y:S01]  /*0740*/  @!P1 LEA R12, R4, UR4, 0x8 ;  /* 0x00000004040c9c11 */ /* 0x000fe2000f8e40ff */
[----:B------:R-:W-:Y:S04]  /*0750*/  @!P2 LDS R7, [R11+0x3fc] ;  /* 0x0003fc000b07a984 */ /* 0x000fe80000000800 */
[----:B------:R-:W0:Y:S02]  /*0760*/  @!P2 LDS R6, [R11+0x5fc] ;  /* 0x0005fc000b06a984 */ /* 0x000e240000000800 */
[----:B0-----:R-:W-:-:S05]  /*0770*/  @!P2 FADD R6, R7, R6 ;  /* 0x000000060706a221 */ /* 0x001fca0000000000 */
[----:B------:R-:W-:Y:S01]  /*0780*/  @!P2 STS [R11+0x5fc], R6 ;  /* 0x0005fc060b00a388 */ /* 0x000fe20000000800 */
        /* <DEDUP_REMOVED lines=42> */
[----:B------:R-:W-:Y:S06]  /*0a30*/  BAR.SYNC.DEFER_BLOCKING 0x0 ;  /* 0x0000000000007b1d */ /* 0x000fec0000010000 */
[----:B------:R-:W-:Y:S04]  /*0a40*/  @!P1 LDS R7, [R6+0x4] ;  /* 0x0000040006079984 */ /* 0x000fe80000000800 */
[----:B------:R-:W0:Y:S02]  /*0a50*/  @!P1 LDS R10, [R6+0x8] ;  /* 0x00000800060a9984 */ /* 0x000e240000000800 */
[----:B0-----:R-:W-:-:S05]  /*0a60*/  @!P1 FADD R7, R7, R10 ;  /* 0x0000000a07079221 */ /* 0x001fca0000000000 */
[----:B------:R0:W-:Y:S01]  /*0a70*/  @!P1 STS [R6+0x8], R7 ;  /* 0x0000080706009388 */ /* 0x0001e20000000800 */
[----:B------:R-:W-:Y:S06]  /*0a80*/  BAR.SYNC.DEFER_BLOCKING 0x0 ;  /* 0x0000000000007b1d */ /* 0x000fec0000010000 */
[----:B------:R-:W-:Y:S05]  /*0a90*/  @P0 EXIT ;  /* 0x000000000000094d */ /* 0x000fea0003800000 */
[----:B------:R-:W1:Y:S01]  /*0aa0*/  LDS R5, [R5+UR4] ;  /* 0x0000000405057984 */ /* 0x000e620008000800 */
[----:B------:R-:W2:Y:S01]  /*0ab0*/  LDCU UR5, c[0x0][0x370] ;  /* 0x00006e00ff0577ac */ /* 0x000ea20008000800 */
[----:B0-----:R-:W0:Y:S01]  /*0ac0*/  LDC.64 R6, c[0x0][0x380] ;  /* 0x0000e000ff067b82 */ /* 0x001e220000000a00 */
[----:B--2---:R-:W-:-:S06]  /*0ad0*/  UIADD3 UR5, UPT, UPT, UR5, -0x1, URZ ;  /* 0xffffffff05057890 */ /* 0x004fcc000fffe0ff */
[----:B------:R-:W-:-:S04]  /*0ae0*/  ISETP.GE.U32.AND P0, PT, R0, UR5, PT ;  /* 0x0000000500007c0c */ /* 0x000fc8000bf06070 */
[----:B------:R-:W-:Y:S01]  /*0af0*/  ISETP.NE.OR P0, PT, R3, RZ, P0 ;  /* 0x000000ff0300720c */ /* 0x000fe20000705670 */
[----:B0-----:R-:W-:-:S05]  /*0b00*/  IMAD.WIDE.U32 R2, R2, 0x4, R6 ;  /* 0x0000000402027825 */ /* 0x001fca00078e0006 */
[----:B-1----:R0:W-:Y:S07]  /*0b10*/  STG.E desc[UR8][R2.64], R5 ;  /* 0x0000000502007986 */ /* 0x0021ee000c101908 */
[----:B------:R-:W-:Y:S05]  /*0b20*/  @P0 EXIT ;  /* 0x000000000000094d */ /* 0x000fea0003800000 */
[----:B0-----:R-:W0:Y:S01]  /*0b30*/  LDS R5, [UR4+0xffc] ;  /* 0x000ffc04ff057984 */ /* 0x001e220008000800 */
[----:B------:R-:W1:Y:S02]  /*0b40*/  LDC.64 R2, c[0x0][0x398] ;  /* 0x0000e600ff027b82 */ /* 0x000e640000000a00 */
[----:B-1----:R-:W-:-:S05]  /*0b50*/  IMAD.WIDE.U32 R2, R0, 0x4, R2 ;  /* 0x0000000400027825 */ /* 0x002fca00078e0002 */
[----:B0-----:R-:W-:Y:S01]  /*0b60*/  STG.E desc[UR8][R2.64], R5 ;  /* 0x0000000502007986 */ /* 0x001fe2000c101908 */
[----:B------:R-:W-:Y:S05]  /*0b70*/  EXIT ;  /* 0x000000000000794d */ /* 0x000fea0003800000 */
.L_x_9:
        /* <DEDUP_REMOVED lines=16> */
.L_x_11:


//--------------------- .nv.shared._Z18combineScansKernelPfS_iS_ --------------------------
	.section	.nv.shared._Z18combineScansKernelPfS_iS_,"aw",@nobits
	.sectionflags	@""
	.align	4
.nv.shared._Z18combineScansKernelPfS_iS_:
	.zero		9216


//--------------------- .nv.shared.reserved.0     --------------------------
	.section	.nv.shared.reserved.0,"aw",@nobits
	.weak		__nv_reservedSMEM_offset_0_alias
	.size		__nv_reservedSMEM_offset_0_alias, 0, 64
	.other		__nv_reservedSMEM_offset_0_alias,@"STO_CUDA_RESERVED_SHARED STV_DEFAULT"
__nv_reservedSMEM_offset_0_alias:
	.zero		0
	.zero		64


//--------------------- .nv.shared._Z15localScanKernelPfS_iS_ --------------------------
	.section	.nv.shared._Z15localScanKernelPfS_iS_,"aw",@nobits
	.sectionflags	@""
	.align	4
.nv.shared._Z15localScanKernelPfS_iS_:
	.zero		5124


//--------------------- .nv.constant0._Z18combineScansKernelPfS_iS_ --------------------------
	.section	.nv.constant0._Z18combineScansKernelPfS_iS_,"a",@progbits
	.sectionflags	@""
	.align	4
.nv.constant0._Z18combineScansKernelPfS_iS_:
	.zero		928


//--------------------- .nv.constant0._Z15localScanKernelPfS_iS_ --------------------------
	.section	.nv.constant0._Z15localScanKernelPfS_iS_,"a",@progbits
	.sectionflags	@""
	.align	4
.nv.constant0._Z15localScanKernelPfS_iS_:
	.zero		928


//--------------------- SYMBOLS --------------------------

	.type		.nv.reservedSmem.offset0,@object
	.size		.nv.reservedSmem.offset0,0x4
	.type		.nv.reservedSmem.cap,@object
	.size		.nv.reservedSmem.cap,0x4
